//
// Generated by NVIDIA NVVM Compiler
//
// Compiler Build ID: CL-36424714
// Cuda compilation tools, release 13.0, V13.0.88
// Based on NVVM 20.0.0
//

.version 9.0
.target sm_100
.address_size 64

	// .globl	_Z10mergeTilesPKiPiii
// _ZZ10mergeTilesPKiPiiiE7changed has been demoted

.visible .entry _Z10mergeTilesPKiPiii(
	.param .u64 .ptr .align 1 _Z10mergeTilesPKiPiii_param_0,
	.param .u64 .ptr .align 1 _Z10mergeTilesPKiPiii_param_1,
	.param .u32 _Z10mergeTilesPKiPiii_param_2,
	.param .u32 _Z10mergeTilesPKiPiii_param_3
)
{
	.reg .pred 	%p<43>;
	.reg .b32 	%r<135>;
	.reg .b64 	%rd<117>;
	// demoted variable
	.shared .align 4 .u32 _ZZ10mergeTilesPKiPiiiE7changed;
	ld.param.u64 	%rd40, [_Z10mergeTilesPKiPiii_param_1];
	ld.param.u32 	%r62, [_Z10mergeTilesPKiPiii_param_2];
	ld.param.u32 	%r63, [_Z10mergeTilesPKiPiii_param_3];
	cvta.to.global.u64 	%rd1, %rd40;
	mov.u32 	%r64, %ctaid.y;
	mov.u32 	%r65, %ntid.y;
	mov.u32 	%r66, %tid.y;
	mad.lo.s32 	%r67, %r64, %r65, %r66;
	mov.u32 	%r68, %ctaid.x;
	mov.u32 	%r69, %ntid.x;
	mov.u32 	%r70, %tid.x;
	mad.lo.s32 	%r71, %r68, %r69, %r70;
	or.b32  	%r72, %r70, %r66;
	mov.u32 	%r73, %tid.z;
	or.b32  	%r1, %r72, %r73;
	shl.b32 	%r74, %r71, 4;
	add.s32 	%r2, %r74, %r73;
	shl.b32 	%r75, %r67, 4;
	mul.lo.s32 	%r76, %r2, %r62;
	add.s32 	%r77, %r75, %r76;
	or.b32  	%r3, %r70, %r68;
	add.s32 	%r4, %r77, 15;
	sub.s32 	%r78, %r76, %r62;
	add.s32 	%r79, %r75, %r78;
	add.s32 	%r5, %r79, 16;
	cvt.s64.s32 	%rd2, %r4;
	cvt.s64.s32 	%rd41, %r76;
	cvt.u64.u32 	%rd42, %r75;
	add.s64 	%rd43, %rd41, %rd42;
	shl.b64 	%rd44, %rd43, 2;
	add.s64 	%rd3, %rd1, %rd44;
	cvt.s64.s32 	%rd45, %r78;
	add.s64 	%rd46, %rd42, %rd45;
	shl.b64 	%rd47, %rd46, 2;
	add.s64 	%rd4, %rd1, %rd47;
	add.s32 	%r6, %r77, 16;
	shl.b32 	%r80, %r62, 1;
	add.s32 	%r81, %r78, %r80;
	add.s32 	%r7, %r6, %r62;
	cvt.s64.s32 	%rd5, %r7;
	cvt.s64.s32 	%rd48, %r81;
	add.s64 	%rd49, %rd48, %rd42;
	shl.b64 	%rd50, %rd49, 2;
	add.s64 	%rd6, %rd1, %rd50;
	add.s32 	%r8, %r75, %r73;
	or.b32  	%r82, %r74, 15;
	or.b32  	%r9, %r66, %r64;
	mul.lo.s32 	%r83, %r82, %r62;
	add.s32 	%r10, %r83, %r8;
	add.s32 	%r84, %r83, %r62;
	add.s32 	%r12, %r8, %r84;
	add.s32 	%r11, %r12, -1;
	cvt.s64.s32 	%rd7, %r10;
	mul.wide.s32 	%rd51, %r10, 4;
	add.s64 	%rd8, %rd1, %rd51;
	cvt.s64.s32 	%rd9, %r11;
	cvt.s64.s32 	%rd52, %r84;
	cvt.u64.u32 	%rd53, %r8;
	add.s64 	%rd54, %rd53, %rd52;
	shl.b64 	%rd55, %rd54, 2;
	add.s64 	%rd10, %rd1, %rd55;
	cvt.s64.s32 	%rd11, %r12;
	mul.wide.s32 	%rd56, %r62, 4;
	add.s64 	%rd12, %rd8, %rd56;
	add.s32 	%r13, %r12, 1;
$L__BB0_1:
	setp.ne.s32 	%p1, %r1, 0;
	@%p1 bra 	$L__BB0_3;
	mov.b32 	%r85, 0;
	st.shared.u32 	[_ZZ10mergeTilesPKiPiiiE7changed], %r85;
$L__BB0_3:
	setp.eq.s32 	%p2, %r3, 0;
	bar.sync 	0;
	@%p2 bra 	$L__BB0_11;
	ld.global.u32 	%r112, [%rd3+60];
	setp.eq.s32 	%p3, %r112, %r4;
	mov.u32 	%r15, %r4;
	mov.u64 	%rd13, %rd2;
	@%p3 bra 	$L__BB0_5;
	bra.uni 	$L__BB0_52;
$L__BB0_5:
	cvt.s64.s32 	%rd106, %r5;
	ld.global.u32 	%r113, [%rd4+64];
	setp.eq.s32 	%p5, %r113, %r5;
	mov.u32 	%r114, %r5;
	@%p5 bra 	$L__BB0_7;
$L__BB0_6:
	mov.u32 	%r114, %r113;
	cvt.s64.s32 	%rd106, %r114;
	mul.wide.s32 	%rd59, %r114, 4;
	add.s64 	%rd60, %rd1, %rd59;
	ld.global.u32 	%r113, [%rd60];
	setp.ne.s32 	%p6, %r113, %r114;
	@%p6 bra 	$L__BB0_6;
$L__BB0_7:
	setp.ge.s32 	%p7, %r15, %r114;
	@%p7 bra 	$L__BB0_9;
	shl.b64 	%rd63, %rd106, 2;
	add.s64 	%rd64, %rd1, %rd63;
	atom.global.min.s32 	%r88, [%rd64], %r15;
	mov.b32 	%r89, 1;
	st.shared.u32 	[_ZZ10mergeTilesPKiPiiiE7changed], %r89;
	bra.uni 	$L__BB0_11;
$L__BB0_9:
	setp.ge.s32 	%p8, %r114, %r15;
	@%p8 bra 	$L__BB0_11;
	shl.b64 	%rd61, %rd13, 2;
	add.s64 	%rd62, %rd1, %rd61;
	atom.global.min.s32 	%r86, [%rd62], %r114;
	mov.b32 	%r87, 1;
	st.shared.u32 	[_ZZ10mergeTilesPKiPiiiE7changed], %r87;
$L__BB0_11:
	ld.global.u32 	%r116, [%rd3+60];
	setp.eq.s32 	%p9, %r116, %r4;
	mov.u32 	%r23, %r4;
	mov.u64 	%rd18, %rd2;
	@%p9 bra 	$L__BB0_12;
	bra.uni 	$L__BB0_53;
$L__BB0_12:
	cvt.s64.s32 	%rd108, %r6;
	ld.global.u32 	%r117, [%rd3+64];
	setp.eq.s32 	%p11, %r117, %r6;
	mov.u32 	%r118, %r6;
	@%p11 bra 	$L__BB0_14;
$L__BB0_13:
	mov.u32 	%r118, %r117;
	cvt.s64.s32 	%rd108, %r118;
	mul.wide.s32 	%rd67, %r118, 4;
	add.s64 	%rd68, %rd1, %rd67;
	ld.global.u32 	%r117, [%rd68];
	setp.ne.s32 	%p12, %r117, %r118;
	@%p12 bra 	$L__BB0_13;
$L__BB0_14:
	setp.ge.s32 	%p13, %r23, %r118;
	@%p13 bra 	$L__BB0_16;
	shl.b64 	%rd71, %rd108, 2;
	add.s64 	%rd72, %rd1, %rd71;
	atom.global.min.s32 	%r92, [%rd72], %r23;
	mov.b32 	%r93, 1;
	st.shared.u32 	[_ZZ10mergeTilesPKiPiiiE7changed], %r93;
	bra.uni 	$L__BB0_18;
$L__BB0_16:
	setp.ge.s32 	%p14, %r118, %r23;
	@%p14 bra 	$L__BB0_18;
	shl.b64 	%rd69, %rd18, 2;
	add.s64 	%rd70, %rd1, %rd69;
	atom.global.min.s32 	%r90, [%rd70], %r118;
	mov.b32 	%r91, 1;
	st.shared.u32 	[_ZZ10mergeTilesPKiPiiiE7changed], %r91;
$L__BB0_18:
	setp.eq.s32 	%p15, %r2, %r63;
	@%p15 bra 	$L__BB0_26;
	ld.global.u32 	%r120, [%rd3+60];
	setp.eq.s32 	%p16, %r120, %r4;
	mov.u32 	%r31, %r4;
	mov.u64 	%rd23, %rd2;
	@%p16 bra 	$L__BB0_20;
	bra.uni 	$L__BB0_54;
$L__BB0_20:
	ld.global.u32 	%r121, [%rd6+64];
	setp.eq.s32 	%p18, %r121, %r7;
	mov.u32 	%r122, %r7;
	mov.u64 	%rd110, %rd5;
	@%p18 bra 	$L__BB0_22;
$L__BB0_21:
	mov.u32 	%r122, %r121;
	cvt.s64.s32 	%rd110, %r122;
	mul.wide.s32 	%rd75, %r122, 4;
	add.s64 	%rd76, %rd1, %rd75;
	ld.global.u32 	%r121, [%rd76];
	setp.ne.s32 	%p19, %r121, %r122;
	@%p19 bra 	$L__BB0_21;
$L__BB0_22:
	setp.ge.s32 	%p20, %r31, %r122;
	@%p20 bra 	$L__BB0_24;
	shl.b64 	%rd79, %rd110, 2;
	add.s64 	%rd80, %rd1, %rd79;
	atom.global.min.s32 	%r96, [%rd80], %r31;
	mov.b32 	%r97, 1;
	st.shared.u32 	[_ZZ10mergeTilesPKiPiiiE7changed], %r97;
	bra.uni 	$L__BB0_26;
$L__BB0_24:
	setp.ge.s32 	%p21, %r122, %r31;
	@%p21 bra 	$L__BB0_26;
	shl.b64 	%rd77, %rd23, 2;
	add.s64 	%rd78, %rd1, %rd77;
	atom.global.min.s32 	%r94, [%rd78], %r122;
	mov.b32 	%r95, 1;
	st.shared.u32 	[_ZZ10mergeTilesPKiPiiiE7changed], %r95;
$L__BB0_26:
	setp.eq.s32 	%p22, %r9, 0;
	@%p22 bra 	$L__BB0_34;
	ld.global.u32 	%r124, [%rd8];
	setp.eq.s32 	%p23, %r124, %r10;
	mov.u32 	%r39, %r10;
	mov.u64 	%rd27, %rd7;
	@%p23 bra 	$L__BB0_28;
	bra.uni 	$L__BB0_55;
$L__BB0_28:
	ld.global.u32 	%r125, [%rd10+-4];
	setp.eq.s32 	%p25, %r125, %r11;
	mov.u32 	%r126, %r11;
	mov.u64 	%rd112, %rd9;
	@%p25 bra 	$L__BB0_30;
$L__BB0_29:
	mov.u32 	%r126, %r125;
	cvt.s64.s32 	%rd112, %r126;
	mul.wide.s32 	%rd83, %r126, 4;
	add.s64 	%rd84, %rd1, %rd83;
	ld.global.u32 	%r125, [%rd84];
	setp.ne.s32 	%p26, %r125, %r126;
	@%p26 bra 	$L__BB0_29;
$L__BB0_30:
	setp.ge.s32 	%p27, %r39, %r126;
	@%p27 bra 	$L__BB0_32;
	shl.b64 	%rd87, %rd112, 2;
	add.s64 	%rd88, %rd1, %rd87;
	atom.global.min.s32 	%r100, [%rd88], %r39;
	mov.b32 	%r101, 1;
	st.shared.u32 	[_ZZ10mergeTilesPKiPiiiE7changed], %r101;
	bra.uni 	$L__BB0_34;
$L__BB0_32:
	setp.ge.s32 	%p28, %r126, %r39;
	@%p28 bra 	$L__BB0_34;
	shl.b64 	%rd85, %rd27, 2;
	add.s64 	%rd86, %rd1, %rd85;
	atom.global.min.s32 	%r98, [%rd86], %r126;
	mov.b32 	%r99, 1;
	st.shared.u32 	[_ZZ10mergeTilesPKiPiiiE7changed], %r99;
$L__BB0_34:
	ld.global.u32 	%r128, [%rd8];
	setp.eq.s32 	%p29, %r128, %r10;
	mov.u32 	%r47, %r10;
	mov.u64 	%rd31, %rd7;
	@%p29 bra 	$L__BB0_35;
	bra.uni 	$L__BB0_56;
$L__BB0_35:
	ld.global.u32 	%r129, [%rd12];
	setp.eq.s32 	%p31, %r129, %r12;
	mov.u32 	%r130, %r12;
	mov.u64 	%rd114, %rd11;
	@%p31 bra 	$L__BB0_37;
$L__BB0_36:
	mov.u32 	%r130, %r129;
	cvt.s64.s32 	%rd114, %r130;
	mul.wide.s32 	%rd91, %r130, 4;
	add.s64 	%rd92, %rd1, %rd91;
	ld.global.u32 	%r129, [%rd92];
	setp.ne.s32 	%p32, %r129, %r130;
	@%p32 bra 	$L__BB0_36;
$L__BB0_37:
	setp.ge.s32 	%p33, %r47, %r130;
	@%p33 bra 	$L__BB0_39;
	shl.b64 	%rd95, %rd114, 2;
	add.s64 	%rd96, %rd1, %rd95;
	atom.global.min.s32 	%r104, [%rd96], %r47;
	mov.b32 	%r105, 1;
	st.shared.u32 	[_ZZ10mergeTilesPKiPiiiE7changed], %r105;
	bra.uni 	$L__BB0_41;
$L__BB0_39:
	setp.ge.s32 	%p34, %r130, %r47;
	@%p34 bra 	$L__BB0_41;
	shl.b64 	%rd93, %rd31, 2;
	add.s64 	%rd94, %rd1, %rd93;
	atom.global.min.s32 	%r102, [%rd94], %r130;
	mov.b32 	%r103, 1;
	st.shared.u32 	[_ZZ10mergeTilesPKiPiiiE7changed], %r103;
$L__BB0_41:
	setp.eq.s32 	%p35, %r8, %r62;
	@%p35 bra 	$L__BB0_49;
	ld.global.u32 	%r132, [%rd8];
	setp.eq.s32 	%p36, %r132, %r10;
	mov.u32 	%r55, %r10;
	mov.u64 	%rd35, %rd7;
	@%p36 bra 	$L__BB0_43;
	bra.uni 	$L__BB0_57;
$L__BB0_43:
	cvt.s64.s32 	%rd116, %r13;
	ld.global.u32 	%r133, [%rd10+4];
	setp.eq.s32 	%p38, %r133, %r13;
	mov.u32 	%r134, %r13;
	@%p38 bra 	$L__BB0_45;
$L__BB0_44:
	mov.u32 	%r134, %r133;
	cvt.s64.s32 	%rd116, %r134;
	mul.wide.s32 	%rd99, %r134, 4;
	add.s64 	%rd100, %rd1, %rd99;
	ld.global.u32 	%r133, [%rd100];
	setp.ne.s32 	%p39, %r133, %r134;
	@%p39 bra 	$L__BB0_44;
$L__BB0_45:
	setp.ge.s32 	%p40, %r55, %r134;
	@%p40 bra 	$L__BB0_47;
	shl.b64 	%rd103, %rd116, 2;
	add.s64 	%rd104, %rd1, %rd103;
	atom.global.min.s32 	%r108, [%rd104], %r55;
	mov.b32 	%r109, 1;
	st.shared.u32 	[_ZZ10mergeTilesPKiPiiiE7changed], %r109;
	bra.uni 	$L__BB0_49;
$L__BB0_47:
	setp.ge.s32 	%p41, %r134, %r55;
	@%p41 bra 	$L__BB0_49;
	shl.b64 	%rd101, %rd35, 2;
	add.s64 	%rd102, %rd1, %rd101;
	atom.global.min.s32 	%r106, [%rd102], %r134;
	mov.b32 	%r107, 1;
	st.shared.u32 	[_ZZ10mergeTilesPKiPiiiE7changed], %r107;
$L__BB0_49:
	bar.sync 	0;
	ld.shared.u32 	%r110, [_ZZ10mergeTilesPKiPiiiE7changed];
	setp.eq.s32 	%p42, %r110, 0;
	@%p42 bra 	$L__BB0_51;
	bar.sync 	0;
	bra.uni 	$L__BB0_1;
$L__BB0_51:
	ret;
$L__BB0_52:
	cvt.s64.s32 	%rd13, %r112;
	mul.wide.s32 	%rd57, %r112, 4;
	add.s64 	%rd58, %rd1, %rd57;
	ld.global.u32 	%r18, [%rd58];
	setp.eq.s32 	%p4, %r18, %r112;
	mov.u32 	%r15, %r112;
	mov.u32 	%r112, %r18;
	@%p4 bra 	$L__BB0_5;
	bra.uni 	$L__BB0_52;
$L__BB0_53:
	cvt.s64.s32 	%rd18, %r116;
	mul.wide.s32 	%rd65, %r116, 4;
	add.s64 	%rd66, %rd1, %rd65;
	ld.global.u32 	%r26, [%rd66];
	setp.eq.s32 	%p10, %r26, %r116;
	mov.u32 	%r23, %r116;
	mov.u32 	%r116, %r26;
	@%p10 bra 	$L__BB0_12;
	bra.uni 	$L__BB0_53;
$L__BB0_54:
	cvt.s64.s32 	%rd23, %r120;
	mul.wide.s32 	%rd73, %r120, 4;
	add.s64 	%rd74, %rd1, %rd73;
	ld.global.u32 	%r34, [%rd74];
	setp.eq.s32 	%p17, %r34, %r120;
	mov.u32 	%r31, %r120;
	mov.u32 	%r120, %r34;
	@%p17 bra 	$L__BB0_20;
	bra.uni 	$L__BB0_54;
$L__BB0_55:
	cvt.s64.s32 	%rd27, %r124;
	mul.wide.s32 	%rd81, %r124, 4;
	add.s64 	%rd82, %rd1, %rd81;
	ld.global.u32 	%r42, [%rd82];
	setp.eq.s32 	%p24, %r42, %r124;
	mov.u32 	%r39, %r124;
	mov.u32 	%r124, %r42;
	@%p24 bra 	$L__BB0_28;
	bra.uni 	$L__BB0_55;
$L__BB0_56:
	cvt.s64.s32 	%rd31, %r128;
	mul.wide.s32 	%rd89, %r128, 4;
	add.s64 	%rd90, %rd1, %rd89;
	ld.global.u32 	%r50, [%rd90];
	setp.eq.s32 	%p30, %r50, %r128;
	mov.u32 	%r47, %r128;
	mov.u32 	%r128, %r50;
	@%p30 bra 	$L__BB0_35;
	bra.uni 	$L__BB0_56;
$L__BB0_57:
	cvt.s64.s32 	%rd35, %r132;
	mul.wide.s32 	%rd97, %r132, 4;
	add.s64 	%rd98, %rd1, %rd97;
	ld.global.u32 	%r58, [%rd98];
	setp.eq.s32 	%p37, %r58, %r132;
	mov.u32 	%r55, %r132;
	mov.u32 	%r132, %r58;
	@%p37 bra 	$L__BB0_43;
	bra.uni 	$L__BB0_57;

}


// ===== COMPILED SASS (sm_100) =====

	.target	sm_100

	.elftype	@"ET_EXEC"


//--------------------- .note.nv.tkinfo           --------------------------
	.section	.note.nv.tkinfo,"",@"SHT_NOTE"
	.sectionflags	@"SHF_NOTE_NV_TKINFO"
	.tkinfo
        /*0018*/ 	.word	0x00000002
        /*0030*/ 	.string	""
        /*0030*/ 	.string	"ptxas"
        /*0030*/ 	.string	"Cuda compilation tools, release 13.0, V13.0.88"
        /*0030*/ 	.string	"Build cuda_13.0.r13.0/compiler.36424714_0"
        /*0030*/ 	.string	"-arch sm_100 -m 64 "



//--------------------- .note.nv.cuinfo           --------------------------
	.section	.note.nv.cuinfo,"",@"SHT_NOTE"
	.sectionflags	@"SHF_NOTE_NV_CUINFO"
        /*0018*/ 	.short	0x0002
        /*001a*/ 	.short	0x0064
        /*001c*/ 	.short	0x0082
	.zero		2


//--------------------- .nv.info                  --------------------------
	.section	.nv.info,"",@"SHT_CUDA_INFO"
	.align	4


	//----- nvinfo : EIATTR_REGCOUNT
	.align		4
        /*0000*/ 	.byte	0x04, 0x2f
        /*0002*/ 	.short	(.L_1 - .L_0)
	.align		4
.L_0:
        /*0004*/ 	.word	index@(_Z10mergeTilesPKiPiii)
        /*0008*/ 	.word	0x00000027


	//----- nvinfo : EIATTR_FRAME_SIZE
	.align		4
.L_1:
        /*000c*/ 	.byte	0x04, 0x11
        /*000e*/ 	.short	(.L_3 - .L_2)
	.align		4
.L_2:
        /*0010*/ 	.word	index@(_Z10mergeTilesPKiPiii)
        /*0014*/ 	.word	0x00000000


	//----- nvinfo : EIATTR_MIN_STACK_SIZE
	.align		4
.L_3:
        /*0018*/ 	.byte	0x04, 0x12
        /*001a*/ 	.short	(.L_5 - .L_4)
	.align		4
.L_4:
        /*001c*/ 	.word	index@(_Z10mergeTilesPKiPiii)
        /*0020*/ 	.word	0x00000000
.L_5:


//--------------------- .nv.compat                --------------------------
	.section	.nv.compat,"",@"SHT_CUDA_COMPAT_INFO"
	.align	4
        /*0000*/ 	.byte	0x02, 0x09, 0x00, 0x00, 0x02, 0x02, 0x01, 0x00, 0x02, 0x05, 0x05, 0x00, 0x03, 0x07, 0x01, 0x01
        /*0010*/ 	.byte	0x02, 0x03, 0x00, 0x00, 0x02, 0x06, 0x01, 0x00, 0x04, 0x0b, 0x08, 0x00, 0x09, 0x00, 0x00, 0x00
        /*0020*/ 	.byte	0x00, 0x00, 0x00, 0x00


//--------------------- .nv.info._Z10mergeTilesPKiPiii --------------------------
	.section	.nv.info._Z10mergeTilesPKiPiii,"",@"SHT_CUDA_INFO"
	.sectionflags	@""
	.align	4


	//----- nvinfo : EIATTR_CUDA_API_VERSION
	.align		4
        /*0000*/ 	.byte	0x04, 0x37
        /*0002*/ 	.short	(.L_7 - .L_6)
.L_6:
        /*0004*/ 	.word	0x00000082


	//----- nvinfo : EIATTR_KPARAM_INFO
	.align		4
.L_7:
        /*0008*/ 	.byte	0x04, 0x17
        /*000a*/ 	.short	(.L_9 - .L_8)
.L_8:
        /*000c*/ 	.word	0x00000000
        /*0010*/ 	.short	0x0003
        /*0012*/ 	.short	0x0014
        /*0014*/ 	.byte	0x00, 0xf0, 0x11, 0x00


	//----- nvinfo : EIATTR_KPARAM_INFO
	.align		4
.L_9:
        /*0018*/ 	.byte	0x04, 0x17
        /*001a*/ 	.short	(.L_11 - .L_10)
.L_10:
        /*001c*/ 	.word	0x00000000
        /*0020*/ 	.short	0x0002
        /*0022*/ 	.short	0x0010
        /*0024*/ 	.byte	0x00, 0xf0, 0x11, 0x00


	//----- nvinfo : EIATTR_KPARAM_INFO
	.align		4
.L_11:
        /*0028*/ 	.byte	0x04, 0x17
        /*002a*/ 	.short	(.L_13 - .L_12)
.L_12:
        /*002c*/ 	.word	0x00000000
        /*0030*/ 	.short	0x0001
        /*0032*/ 	.short	0x0008
        /*0034*/ 	.byte	0x00, 0xf5, 0x21, 0x00


	//----- nvinfo : EIATTR_KPARAM_INFO
	.align		4
.L_13:
        /*0038*/ 	.byte	0x04, 0x17
        /*003a*/ 	.short	(.L_15 - .L_14)
.L_14:
        /*003c*/ 	.word	0x00000000
        /*0040*/ 	.short	0x0000
        /*0042*/ 	.short	0x0000
        /*0044*/ 	.byte	0x00, 0xf5, 0x21, 0x00


	//----- nvinfo : EIATTR_SPARSE_MMA_MASK
	.align		4
.L_15:
        /*0048*/ 	.byte	0x03, 0x50
        /*004a*/ 	.short	0x0000


	//----- nvinfo : EIATTR_MAXREG_COUNT
	.align		4
        /*004c*/ 	.byte	0x03, 0x1b
        /*004e*/ 	.short	0x00ff


	//----- nvinfo : EIATTR_NUM_BARRIERS
	.align		4
        /*0050*/ 	.byte	0x02, 0x4c
        /*0052*/ 	.byte	0x01
	.zero		1


	//----- nvinfo : EIATTR_MERCURY_ISA_VERSION
	.align		4
        /*0054*/ 	.byte	0x03, 0x5f
        /*0056*/ 	.short	0x0101


	//----- nvinfo : EIATTR_VRC_CTA_INIT_COUNT
	.align		4
        /*0058*/ 	.byte	0x02, 0x4a
	.zero		1
	.zero		1


	//----- nvinfo : EIATTR_EXIT_INSTR_OFFSETS
	.align		4
        /*005c*/ 	.byte	0x04, 0x1c
        /*005e*/ 	.short	(.L_17 - .L_16)


	//   ....[0]....
.L_16:
        /*0060*/ 	.word	0x00001cb0


	//----- nvinfo : EIATTR_CRS_STACK_SIZE
	.align		4
.L_17:
        /*0064*/ 	.byte	0x04, 0x1e
        /*0066*/ 	.short	(.L_19 - .L_18)
.L_18:
        /*0068*/ 	.word	0x00000000


	//----- nvinfo : EIATTR_CBANK_PARAM_SIZE
	.align		4
.L_19:
        /*006c*/ 	.byte	0x03, 0x19
        /*006e*/ 	.short	0x0018


	//----- nvinfo : EIATTR_PARAM_CBANK
	.align		4
        /*0070*/ 	.byte	0x04, 0x0a
        /*0072*/ 	.short	(.L_21 - .L_20)
	.align		4
.L_20:
        /*0074*/ 	.word	index@(.nv.constant0._Z10mergeTilesPKiPiii)
        /*0078*/ 	.short	0x0380
        /*007a*/ 	.short	0x0018


	//----- nvinfo : EIATTR_SW_WAR
	.align		4
.L_21:
        /*007c*/ 	.byte	0x04, 0x36
        /*007e*/ 	.short	(.L_23 - .L_22)
.L_22:
        /*0080*/ 	.word	0x00000008
.L_23:


//--------------------- .nv.callgraph             --------------------------
	.section	.nv.callgraph,"",@"SHT_CUDA_CALLGRAPH"
	.align	4
	.sectionentsize	8
	.align		4
        /*0000*/ 	.word	0x00000000
	.align		4
        /*0004*/ 	.word	0xffffffff
	.align		4
        /*0008*/ 	.word	0x00000000
	.align		4
        /*000c*/ 	.word	0xfffffffe
	.align		4
        /*0010*/ 	.word	0x00000000
	.align		4
        /*0014*/ 	.word	0xfffffffd
	.align		4
        /*0018*/ 	.word	0x00000000
	.align		4
        /*001c*/ 	.word	0xfffffffc


//--------------------- .text._Z10mergeTilesPKiPiii --------------------------
	.section	.text._Z10mergeTilesPKiPiii,"ax",@progbits
	.align	128
        .global         _Z10mergeTilesPKiPiii
        .type           _Z10mergeTilesPKiPiii,@function
        .size           _Z10mergeTilesPKiPiii,(.L_x_68 - _Z10mergeTilesPKiPiii)
        .other          _Z10mergeTilesPKiPiii,@"STO_CUDA_ENTRY STV_DEFAULT"
_Z10mergeTilesPKiPiii:
.text._Z10mergeTilesPKiPiii:
[----:B------:R-:W-:Y:S01]  /*0000*/  LDC R1, c[0x0][0x37c] ;  /* 0x0000df00ff017b82 */ /* 0x000fe20000000800 */
[----:B------:R-:W0:Y:S07]  /*0010*/  S2R R0, SR_TID.X ;  /* 0x0000000000007919 */ /* 0x000e2e0000002100 */
[----:B------:R-:W1:Y:S01]  /*0020*/  LDC R4, c[0x0][0x364] ;  /* 0x0000d900ff047b82 */ /* 0x000e620000000800 */
[----:B------:R-:W2:Y:S01]  /*0030*/  LDCU.64 UR4, c[0x0][0x388] ;  /* 0x00007100ff0477ac */ /* 0x000ea20008000a00 */
[----:B------:R-:W0:Y:S01]  /*0040*/  S2R R10, SR_TID.Z ;  /* 0x00000000000a7919 */ /* 0x000e220000002300 */
[----:B------:R-:W3:Y:S01]  /*0050*/  LDCU.64 UR6, c[0x0][0x358] ;  /* 0x00006b00ff0677ac */ /* 0x000ee20008000a00 */
[----:B------:R-:W0:Y:S04]  /*0060*/  S2R R3, SR_TID.Y ;  /* 0x0000000000037919 */ /* 0x000e280000002200 */
[----:B------:R-:W4:Y:S08]  /*0070*/  S2UR UR9, SR_CTAID.X ;  /* 0x00000000000979c3 */ /* 0x000f300000002500 */
[----:B------:R-:W4:Y:S08]  /*0080*/  LDC R5, c[0x0][0x360] ;  /* 0x0000d800ff057b82 */ /* 0x000f300000000800 */
[----:B------:R-:W1:Y:S08]  /*0090*/  S2UR UR8, SR_CTAID.Y ;  /* 0x00000000000879c3 */ /* 0x000e700000002600 */
[----:B------:R-:W5:Y:S01]  /*00a0*/  LDC R29, c[0x0][0x390] ;  /* 0x0000e400ff1d7b82 */ /* 0x000f620000000800 */
[----:B0-----:R-:W-:Y:S01]  /*00b0*/  LOP3.LUT P0, RZ, R10, R0, R3, 0xfe, !PT ;  /* 0x000000000aff7212 */ /* 0x001fe2000780fe03 */
[----:B----4-:R-:W-:-:S06]  /*00c0*/  IMAD R5, R5, UR9, R0 ;  /* 0x0000000905057c24 */ /* 0x010fcc000f8e0200 */
[----:B------:R-:W0:Y:S01]  /*00d0*/  LDC.64 R20, c[0x0][0x388] ;  /* 0x0000e200ff147b82 */ /* 0x000e220000000a00 */
[C---:B------:R-:W-:Y:S01]  /*00e0*/  IMAD R2, R5.reuse, 0x10, R10 ;  /* 0x0000001005027824 */ /* 0x040fe200078e020a */
[----:B------:R-:W-:Y:S01]  /*00f0*/  LEA R16, R5, 0xf, 0x4 ;  /* 0x0000000f05107811 */ /* 0x000fe200078e20ff */
[----:B-1----:R-:W-:-:S04]  /*0100*/  IMAD R4, R4, UR8, R3 ;  /* 0x0000000804047c24 */ /* 0x002fc8000f8e0203 */
[----:B------:R-:W-:Y:S02]  /*0110*/  IMAD.SHL.U32 R7, R4, 0x10, RZ ;  /* 0x0000001004077824 */ /* 0x000fe400078e00ff */
[-C--:B-----5:R-:W-:Y:S02]  /*0120*/  IMAD R6, R2, R29.reuse, RZ ;  /* 0x0000001d02067224 */ /* 0x0a0fe400078e02ff */
[-CC-:B------:R-:W-:Y:S02]  /*0130*/  IMAD R19, R16, R29.reuse, R29.reuse ;  /* 0x0000001d10137224 */ /* 0x180fe400078e021d */
[C---:B------:R-:W-:Y:S01]  /*0140*/  IMAD.IADD R4, R7.reuse, 0x1, R10 ;  /* 0x0000000107047824 */ /* 0x040fe200078e020a */
[C---:B------:R-:W-:Y:S01]  /*0150*/  IADD3 R9, P1, PT, R7.reuse, R6, RZ ;  /* 0x0000000607097210 */ /* 0x040fe20007f3e0ff */
[C---:B------:R-:W-:Y:S02]  /*0160*/  IMAD.IADD R12, R6.reuse, 0x1, -R29 ;  /* 0x00000001060c7824 */ /* 0x040fe400078e0a1d */
[----:B------:R-:W-:Y:S01]  /*0170*/  IMAD.IADD R34, R7, 0x1, R6 ;  /* 0x0000000107227824 */ /* 0x000fe200078e0206 */
[----:B------:R-:W-:Y:S01]  /*0180*/  LEA.HI.X.SX32 R14, R6, RZ, 0x1, P1 ;  /* 0x000000ff060e7211 */ /* 0x000fe200008f0eff */
[----:B------:R-:W-:Y:S01]  /*0190*/  IMAD R16, R16, R29, R4 ;  /* 0x0000001d10107224 */ /* 0x000fe200078e0204 */
[----:B--2---:R-:W-:-:S02]  /*01a0*/  LEA R8, P1, R9, UR4, 0x2 ;  /* 0x0000000409087c11 */ /* 0x004fc4000f8210ff */
[----:B------:R-:W-:Y:S01]  /*01b0*/  IADD3 R13, P3, PT, R7, R12, RZ ;  /* 0x0000000c070d7210 */ /* 0x000fe20007f7e0ff */
[----:B0-----:R-:W-:Y:S01]  /*01c0*/  IMAD.WIDE R20, R16, 0x4, R20 ;  /* 0x0000000410147825 */ /* 0x001fe200078e0214 */
[----:B------:R-:W-:Y:S02]  /*01d0*/  LEA.HI.X R9, R9, UR5, R14, 0x2, P1 ;  /* 0x0000000509097c11 */ /* 0x000fe400088f140e */
[----:B------:R-:W-:Y:S01]  /*01e0*/  IADD3 R5, P1, PT, R4, R19, RZ ;  /* 0x0000001304057210 */ /* 0x000fe20007f3e0ff */
[--C-:B------:R-:W-:Y:S01]  /*01f0*/  IMAD R14, R29, 0x2, R12.reuse ;  /* 0x000000021d0e7824 */ /* 0x100fe200078e020c */
[----:B------:R-:W-:Y:S02]  /*0200*/  IADD3 R6, PT, PT, R7, 0x10, R12 ;  /* 0x0000001007067810 */ /* 0x000fe40007ffe00c */
[----:B------:R-:W-:Y:S02]  /*0210*/  LEA.HI.X.SX32 R18, R19, RZ, 0x1, P1 ;  /* 0x000000ff13127211 */ /* 0x000fe400008f0eff */
[----:B------:R-:W-:-:S02]  /*0220*/  IADD3 R7, P1, PT, R7, R14, RZ ;  /* 0x0000000e07077210 */ /* 0x000fc40007f3e0ff */
[----:B------:R-:W-:Y:S02]  /*0230*/  LEA R10, P2, R5, UR4, 0x2 ;  /* 0x00000004050a7c11 */ /* 0x000fe4000f8410ff */
[----:B------:R-:W-:Y:S02]  /*0240*/  LEA.HI.X.SX32 R22, R14, RZ, 0x1, P1 ;  /* 0x000000ff0e167211 */ /* 0x000fe400008f0eff */
[C---:B------:R-:W-:Y:S02]  /*0250*/  LEA R14, P1, R7.reuse, UR4, 0x2 ;  /* 0x00000004070e7c11 */ /* 0x040fe4000f8210ff */
[----:B------:R-:W-:Y:S02]  /*0260*/  LEA.HI.X.SX32 R24, R12, RZ, 0x1, P3 ;  /* 0x000000ff0c187211 */ /* 0x000fe400018f0eff */
[----:B------:R-:W-:Y:S01]  /*0270*/  LEA.HI.X R15, R7, UR5, R22, 0x2, P1 ;  /* 0x00000005070f7c11 */ /* 0x000fe200088f1416 */
[C---:B------:R-:W-:Y:S01]  /*0280*/  VIADD R22, R34.reuse, 0xf ;  /* 0x0000000f22167836 */ /* 0x040fe20000000000 */
[----:B------:R-:W-:Y:S01]  /*0290*/  LEA R12, P3, R13, UR4, 0x2 ;  /* 0x000000040d0c7c11 */ /* 0x000fe2000f8610ff */
[----:B------:R-:W-:Y:S01]  /*02a0*/  VIADD R34, R34, 0x10 ;  /* 0x0000001022227836 */ /* 0x000fe20000000000 */
[----:B------:R-:W-:Y:S01]  /*02b0*/  LEA.HI.X R11, R5, UR5, R18, 0x2, P2 ;  /* 0x00000005050b7c11 */ /* 0x000fe200090f1412 */
[----:B------:R-:W-:Y:S01]  /*02c0*/  IMAD.IADD R18, R4, 0x1, R19 ;  /* 0x0000000104127824 */ /* 0x000fe200078e0213 */
[----:B------:R-:W-:Y:S01]  /*02d0*/  LEA.HI.X R13, R13, UR5, R24, 0x2, P3 ;  /* 0x000000050d0d7c11 */ /* 0x000fe200098f1418 */
[----:B------:R-:W-:Y:S01]  /*02e0*/  IMAD.IADD R26, R34, 0x1, R29 ;  /* 0x00000001221a7824 */ /* 0x000fe200078e021d */
[----:B------:R-:W-:Y:S01]  /*02f0*/  SHF.R.S32.HI R17, RZ, 0x1f, R16 ;  /* 0x0000001fff117819 */ /* 0x000fe20000011410 */
[C---:B------:R-:W-:Y:S01]  /*0300*/  VIADD R24, R18.reuse, 0xffffffff ;  /* 0xffffffff12187836 */ /* 0x040fe20000000000 */
[----:B------:R-:W-:Y:S01]  /*0310*/  SHF.R.S32.HI R19, RZ, 0x1f, R18 ;  /* 0x0000001fff137819 */ /* 0x000fe20000011412 */
[----:B------:R-:W-:Y:S01]  /*0320*/  VIADD R5, R18, 0x1 ;  /* 0x0000000112057836 */ /* 0x000fe20000000000 */
[----:B------:R-:W-:Y:S01]  /*0330*/  SHF.R.S32.HI R23, RZ, 0x1f, R22 ;  /* 0x0000001fff177819 */ /* 0x000fe20000011416 */
[----:B------:R-:W-:Y:S01]  /*0340*/  IMAD.WIDE R28, R29, 0x4, R20 ;  /* 0x000000041d1c7825 */ /* 0x000fe200078e0214 */
[----:B------:R-:W-:-:S02]  /*0350*/  SHF.R.S32.HI R25, RZ, 0x1f, R24 ;  /* 0x0000001fff197819 */ /* 0x000fc40000011418 */
[----:B---3--:R-:W-:-:S07]  /*0360*/  SHF.R.S32.HI R27, RZ, 0x1f, R26 ;  /* 0x0000001fff1b7819 */ /* 0x008fce000001141a */
.L_x_66:
[----:B------:R-:W0:Y:S01]  /*0370*/  @!P0 S2R R30, SR_CgaCtaId ;  /* 0x00000000001e8919 */ /* 0x000e220000008800 */
[----:B------:R-:W-:Y:S01]  /*0380*/  LOP3.LUT P1, RZ, R0, UR9, RZ, 0xfc, !PT ;  /* 0x0000000900ff7c12 */ /* 0x000fe2000f82fcff */
[----:B------:R-:W-:Y:S01]  /*0390*/  BSSY.RECONVERGENT B0, `(.L_x_0) ;  /* 0x0000044000007945 */ /* 0x000fe20003800200 */
[----:B------:R-:W-:-:S04]  /*03a0*/  @!P0 MOV R7, 0x400 ;  /* 0x0000040000078802 */ /* 0x000fc80000000f00 */
[----:B0-----:R-:W-:-:S05]  /*03b0*/  @!P0 LEA R7, R30, R7, 0x18 ;  /* 0x000000071e078211 */ /* 0x001fca00078ec0ff */
[----:B------:R0:W-:Y:S01]  /*03c0*/  @!P0 STS [R7], RZ ;  /* 0x000000ff07008388 */ /* 0x0001e20000000800 */
[----:B------:R-:W-:Y:S06]  /*03d0*/  BAR.SYNC.DEFER_BLOCKING 0x0 ;  /* 0x0000000000007b1d */ /* 0x000fec0000010000 */
[----:B------:R-:W-:Y:S05]  /*03e0*/  @!P1 BRA `(.L_x_1) ;  /* 0x0000000000f89947 */ /* 0x000fea0003800000 */
[----:B------:R-:W2:Y:S01]  /*03f0*/  LDG.E R31, desc[UR6][R8.64+0x3c] ;  /* 0x00003c06081f7981 */ /* 0x000ea2000c1e1900 */
[----:B------:R-:W-:Y:S01]  /*0400*/  BSSY.RECONVERGENT B1, `(.L_x_2) ;  /* 0x0000012000017945 */ /* 0x000fe20003800200 */
[--C-:B0-----:R-:W-:Y:S01]  /*0410*/  IMAD.MOV.U32 R7, RZ, RZ, R22.reuse ;  /* 0x000000ffff077224 */ /* 0x101fe200078e0016 */
[----:B------:R-:W-:Y:S01]  /*0420*/  MOV R33, R23 ;  /* 0x0000001700217202 */ /* 0x000fe20000000f00 */
[----:B------:R-:W-:Y:S01]  /*0430*/  IMAD.MOV.U32 R32, RZ, RZ, R22 ;  /* 0x000000ffff207224 */ /* 0x000fe200078e0016 */
[----:B--2---:R-:W-:-:S13]  /*0440*/  ISETP.NE.AND P1, PT, R31, R22, PT ;  /* 0x000000161f00720c */ /* 0x004fda0003f25270 */
[----:B------:R-:W-:Y:S05]  /*0450*/  @!P1 BRA `(.L_x_3) ;  /* 0x0000000000309947 */ /* 0x000fea0003800000 */
[----:B------:R-:W-:Y:S01]  /*0460*/  BSSY.RECONVERGENT B2, `(.L_x_4) ;  /* 0x0000009000027945 */ /* 0x000fe20003800200 */
[----:B------:R-:W-:-:S07]  /*0470*/  IMAD.MOV.U32 R7, RZ, RZ, R31 ;  /* 0x000000ffff077224 */ /* 0x000fce00078e001f */
.L_x_5:
[----:B------:R-:W0:Y:S02]  /*0480*/  LDC.64 R30, c[0x0][0x388] ;  /* 0x0000e200ff1e7b82 */ /* 0x000e240000000a00 */
[----:B0-----:R-:W-:-:S06]  /*0490*/  IMAD.WIDE R30, R7, 0x4, R30 ;  /* 0x00000004071e7825 */ /* 0x001fcc00078e021e */
[----:B------:R-:W2:Y:S01]  /*04a0*/  LDG.E R30, desc[UR6][R30.64] ;  /* 0x000000061e1e7981 */ /* 0x000ea2000c1e1900 */
[----:B------:R-:W-:Y:S01]  /*04b0*/  IMAD.MOV.U32 R32, RZ, RZ, R7 ;  /* 0x000000ffff207224 */ /* 0x000fe200078e0007 */
[----:B--2---:R-:W-:Y:S01]  /*04c0*/  ISETP.NE.AND P1, PT, R30, R7, PT ;  /* 0x000000071e00720c */ /* 0x004fe20003f25270 */
[----:B------:R-:W-:-:S12]  /*04d0*/  IMAD.MOV.U32 R7, RZ, RZ, R30 ;  /* 0x000000ffff077224 */ /* 0x000fd800078e001e */
[----:B------:R-:W-:Y:S05]  /*04e0*/  @P1 BRA `(.L_x_5) ;  /* 0xfffffffc00e41947 */ /* 0x000fea000383ffff */
[----:B------:R-:W-:Y:S05]  /*04f0*/  BSYNC.RECONVERGENT B2 ;  /* 0x0000000000027941 */ /* 0x000fea0003800200 */
.L_x_4:
[--C-:B------:R-:W-:Y:S01]  /*0500*/  SHF.R.S32.HI R33, RZ, 0x1f, R32.reuse ;  /* 0x0000001fff217819 */ /* 0x100fe20000011420 */
[----:B------:R-:W-:-:S07]  /*0510*/  IMAD.MOV.U32 R7, RZ, RZ, R32 ;  /* 0x000000ffff077224 */ /* 0x000fce00078e0020 */
.L_x_3:
[----:B------:R-:W-:Y:S05]  /*0520*/  BSYNC.RECONVERGENT B1 ;  /* 0x0000000000017941 */ /* 0x000fea0003800200 */
.L_x_2:
[----:B------:R-:W2:Y:S01]  /*0530*/  LDG.E R35, desc[UR6][R12.64+0x40] ;  /* 0x000040060c237981 */ /* 0x000ea2000c1e1900 */
[----:B------:R-:W-:Y:S01]  /*0540*/  BSSY.RECONVERGENT B1, `(.L_x_6) ;  /* 0x0000011000017945 */ /* 0x000fe20003800200 */
[--C-:B------:R-:W-:Y:S01]  /*0550*/  SHF.R.S32.HI R31, RZ, 0x1f, R6.reuse ;  /* 0x0000001fff1f7819 */ /* 0x100fe20000011406 */
[--C-:B------:R-:W-:Y:S02]  /*0560*/  IMAD.MOV.U32 R36, RZ, RZ, R6.reuse ;  /* 0x000000ffff247224 */ /* 0x100fe400078e0006 */
[----:B------:R-:W-:Y:S01]  /*0570*/  IMAD.MOV.U32 R30, RZ, RZ, R6 ;  /* 0x000000ffff1e7224 */ /* 0x000fe200078e0006 */
[----:B--2---:R-:W-:-:S13]  /*0580*/  ISETP.NE.AND P1, PT, R35, R6, PT ;  /* 0x000000062300720c */ /* 0x004fda0003f25270 */
[----:B------:R-:W-:Y:S05]  /*0590*/  @!P1 BRA `(.L_x_7) ;  /* 0x00000000002c9947 */ /* 0x000fea0003800000 */
[----:B------:R-:W-:Y:S01]  /*05a0*/  BSSY.RECONVERGENT B2, `(.L_x_8) ;  /* 0x0000008000027945 */ /* 0x000fe20003800200 */
.L_x_9:
        /* <DEDUP_REMOVED lines=8> */
.L_x_8:
[--C-:B------:R-:W-:Y:S01]  /*0630*/  SHF.R.S32.HI R31, RZ, 0x1f, R36.reuse ;  /* 0x0000001fff1f7819 */ /* 0x100fe20000011424 */
[----:B------:R-:W-:-:S07]  /*0640*/  IMAD.MOV.U32 R30, RZ, RZ, R36 ;  /* 0x000000ffff1e7224 */ /* 0x000fce00078e0024 */
.L_x_7:
[----:B------:R-:W-:Y:S05]  /*0650*/  BSYNC.RECONVERGENT B1 ;  /* 0x0000000000017941 */ /* 0x000fea0003800200 */
.L_x_6:
[----:B------:R-:W-:-:S13]  /*0660*/  ISETP.GE.AND P1, PT, R7, R36, PT ;  /* 0x000000240700720c */ /* 0x000fda0003f26270 */
[----:B------:R-:W-:Y:S05]  /*0670*/  @P1 BRA `(.L_x_10) ;  /* 0x0000000000281947 */ /* 0x000fea0003800000 */
[----:B------:R-:W0:Y:S02]  /*0680*/  LDCU.64 UR4, c[0x0][0x388] ;  /* 0x00007100ff0477ac */ /* 0x000e240008000a00 */
[----:B0-----:R-:W-:-:S04]  /*0690*/  LEA R32, P1, R30, UR4, 0x2 ;  /* 0x000000041e207c11 */ /* 0x001fc8000f8210ff */
[----:B------:R-:W-:-:S05]  /*06a0*/  LEA.HI.X R33, R30, UR5, R31, 0x2, P1 ;  /* 0x000000051e217c11 */ /* 0x000fca00088f141f */
[----:B------:R2:W-:Y:S01]  /*06b0*/  REDG.E.MIN.S32.STRONG.GPU desc[UR6][R32.64], R7 ;  /* 0x000000072000798e */ /* 0x0005e2000c92e306 */
[----:B------:R-:W0:Y:S01]  /*06c0*/  S2UR UR5, SR_CgaCtaId ;  /* 0x00000000000579c3 */ /* 0x000e220000008800 */
[----:B------:R-:W-:Y:S01]  /*06d0*/  UMOV UR4, 0x400 ;  /* 0x0000040000047882 */ /* 0x000fe20000000000 */
[----:B------:R-:W-:Y:S01]  /*06e0*/  IMAD.MOV.U32 R30, RZ, RZ, 0x1 ;  /* 0x00000001ff1e7424 */ /* 0x000fe200078e00ff */
[----:B0-----:R-:W-:-:S09]  /*06f0*/  ULEA UR4, UR5, UR4, 0x18 ;  /* 0x0000000405047291 */ /* 0x001fd2000f8ec0ff */
[----:B------:R2:W-:Y:S01]  /*0700*/  STS [UR4], R30 ;  /* 0x0000001eff007988 */ /* 0x0005e20008000804 */
[----:B------:R-:W-:Y:S05]  /*0710*/  BRA `(.L_x_1) ;  /* 0x00000000002c7947 */ /* 0x000fea0003800000 */
.L_x_10:
        /* <DEDUP_REMOVED lines=10> */
[----:B------:R1:W-:Y:S03]  /*07c0*/  STS [UR4], R7 ;  /* 0x00000007ff007988 */ /* 0x0003e60008000804 */
.L_x_1:
[----:B------:R-:W-:Y:S05]  /*07d0*/  BSYNC.RECONVERGENT B0 ;  /* 0x0000000000007941 */ /* 0x000fea0003800200 */
.L_x_0:
[----:B-1----:R-:W3:Y:S01]  /*07e0*/  LDG.E R31, desc[UR6][R8.64+0x3c] ;  /* 0x00003c06081f7981 */ /* 0x002ee2000c1e1900 */
[----:B------:R-:W-:Y:S01]  /*07f0*/  BSSY.RECONVERGENT B0, `(.L_x_11) ;  /* 0x0000012000007945 */ /* 0x000fe20003800200 */
[----:B0-2---:R-:W-:Y:S01]  /*0800*/  IMAD.MOV.U32 R7, RZ, RZ, R22 ;  /* 0x000000ffff077224 */ /* 0x005fe200078e0016 */
[-C--:B------:R-:W-:Y:S01]  /*0810*/  MOV R32, R22.reuse ;  /* 0x0000001600207202 */ /* 0x080fe20000000f00 */
[----:B------:R-:W-:Y:S01]  /*0820*/  IMAD.MOV.U32 R33, RZ, RZ, R23 ;  /* 0x000000ffff217224 */ /* 0x000fe200078e0017 */
[----:B---3--:R-:W-:-:S13]  /*0830*/  ISETP.NE.AND P1, PT, R31, R22, PT ;  /* 0x000000161f00720c */ /* 0x008fda0003f25270 */
[----:B------:R-:W-:Y:S05]  /*0840*/  @!P1 BRA `(.L_x_12) ;  /* 0x0000000000309947 */ /* 0x000fea0003800000 */
[----:B------:R-:W-:Y:S01]  /*0850*/  BSSY.RECONVERGENT B1, `(.L_x_13) ;  /* 0x0000009000017945 */ /* 0x000fe20003800200 */
[----:B------:R-:W-:-:S07]  /*0860*/  IMAD.MOV.U32 R7, RZ, RZ, R31 ;  /* 0x000000ffff077224 */ /* 0x000fce00078e001f */
.L_x_14:
        /* <DEDUP_REMOVED lines=8> */
.L_x_13:
[--C-:B------:R-:W-:Y:S01]  /*08f0*/  SHF.R.S32.HI R33, RZ, 0x1f, R32.reuse ;  /* 0x0000001fff217819 */ /* 0x100fe20000011420 */
[----:B------:R-:W-:-:S07]  /*0900*/  IMAD.MOV.U32 R7, RZ, RZ, R32 ;  /* 0x000000ffff077224 */ /* 0x000fce00078e0020 */
.L_x_12:
[----:B------:R-:W-:Y:S05]  /*0910*/  BSYNC.RECONVERGENT B0 ;  /* 0x0000000000007941 */ /* 0x000fea0003800200 */
.L_x_11:
        /* <DEDUP_REMOVED lines=8> */
.L_x_18:
        /* <DEDUP_REMOVED lines=8> */
.L_x_17:
[--C-:B------:R-:W-:Y:S01]  /*0a20*/  SHF.R.S32.HI R31, RZ, 0x1f, R36.reuse ;  /* 0x0000001fff1f7819 */ /* 0x100fe20000011424 */
[----:B------:R-:W-:-:S07]  /*0a30*/  IMAD.MOV.U32 R30, RZ, RZ, R36 ;  /* 0x000000ffff1e7224 */ /* 0x000fce00078e0024 */
.L_x_16:
[----:B------:R-:W-:Y:S05]  /*0a40*/  BSYNC.RECONVERGENT B0 ;  /* 0x0000000000007941 */ /* 0x000fea0003800200 */
.L_x_15:
[----:B------:R-:W-:Y:S01]  /*0a50*/  ISETP.GE.AND P1, PT, R7, R36, PT ;  /* 0x000000240700720c */ /* 0x000fe20003f26270 */
[----:B------:R-:W-:-:S12]  /*0a60*/  BSSY.RECONVERGENT B0, `(.L_x_19) ;  /* 0x0000017000007945 */ /* 0x000fd80003800200 */
[----:B------:R-:W-:Y:S05]  /*0a70*/  @P1 BRA `(.L_x_20) ;  /* 0x0000000000281947 */ /* 0x000fea0003800000 */
[----:B------:R-:W0:Y:S02]  /*0a80*/  LDCU.64 UR4, c[0x0][0x388] ;  /* 0x00007100ff0477ac */ /* 0x000e240008000a00 */
[----:B0-----:R-:W-:-:S04]  /*0a90*/  LEA R32, P1, R30, UR4, 0x2 ;  /* 0x000000041e207c11 */ /* 0x001fc8000f8210ff */
[----:B------:R-:W-:-:S05]  /*0aa0*/  LEA.HI.X R33, R30, UR5, R31, 0x2, P1 ;  /* 0x000000051e217c11 */ /* 0x000fca00088f141f */
[----:B------:R0:W-:Y:S01]  /*0ab0*/  REDG.E.MIN.S32.STRONG.GPU desc[UR6][R32.64], R7 ;  /* 0x000000072000798e */ /* 0x0001e2000c92e306 */
[----:B------:R-:W1:Y:S01]  /*0ac0*/  S2UR UR5, SR_CgaCtaId ;  /* 0x00000000000579c3 */ /* 0x000e620000008800 */
[----:B------:R-:W-:Y:S01]  /*0ad0*/  UMOV UR4, 0x400 ;  /* 0x0000040000047882 */ /* 0x000fe20000000000 */
[----:B------:R-:W-:Y:S01]  /*0ae0*/  IMAD.MOV.U32 R30, RZ, RZ, 0x1 ;  /* 0x00000001ff1e7424 */ /* 0x000fe200078e00ff */
[----:B-1----:R-:W-:-:S09]  /*0af0*/  ULEA UR4, UR5, UR4, 0x18 ;  /* 0x0000000405047291 */ /* 0x002fd2000f8ec0ff */
[----:B------:R0:W-:Y:S01]  /*0b00*/  STS [UR4], R30 ;  /* 0x0000001eff007988 */ /* 0x0001e20008000804 */
[----:B------:R-:W-:Y:S05]  /*0b10*/  BRA `(.L_x_21) ;  /* 0x00000000002c7947 */ /* 0x000fea0003800000 */
.L_x_20:
        /* <DEDUP_REMOVED lines=8> */
[----:B------:R-:W-:Y:S01]  /*0ba0*/  HFMA2 R7, -RZ, RZ, 0, 5.9604644775390625e-08 ;  /* 0x00000001ff077431 */ /* 0x000fe200000001ff */
[----:B0-----:R-:W-:-:S09]  /*0bb0*/  ULEA UR4, UR5, UR4, 0x18 ;  /* 0x0000000405047291 */ /* 0x001fd2000f8ec0ff */
[----:B------:R1:W-:Y:S03]  /*0bc0*/  STS [UR4], R7 ;  /* 0x00000007ff007988 */ /* 0x0003e60008000804 */
.L_x_21:
[----:B------:R-:W-:Y:S05]  /*0bd0*/  BSYNC.RECONVERGENT B0 ;  /* 0x0000000000007941 */ /* 0x000fea0003800200 */
.L_x_19:
[----:B------:R-:W2:Y:S01]  /*0be0*/  LDCU UR4, c[0x0][0x394] ;  /* 0x00007280ff0477ac */ /* 0x000ea20008000800 */
[----:B------:R-:W-:Y:S01]  /*0bf0*/  BSSY.RECONVERGENT B0, `(.L_x_22) ;  /* 0x0000041000007945 */ /* 0x000fe20003800200 */
[----:B--2---:R-:W-:-:S13]  /*0c00*/  ISETP.NE.AND P1, PT, R2, UR4, PT ;  /* 0x0000000402007c0c */ /* 0x004fda000bf25270 */
[----:B------:R-:W-:Y:S05]  /*0c10*/  @!P1 BRA `(.L_x_23) ;  /* 0x0000000000f89947 */ /* 0x000fea0003800000 */
[----:B-1----:R-:W2:Y:S01]  /*0c20*/  LDG.E R31, desc[UR6][R8.64+0x3c] ;  /* 0x00003c06081f7981 */ /* 0x002ea2000c1e1900 */
[----:B------:R-:W-:Y:S01]  /*0c30*/  BSSY.RECONVERGENT B1, `(.L_x_24) ;  /* 0x0000012000017945 */ /* 0x000fe20003800200 */
[--C-:B0-----:R-:W-:Y:S02]  /*0c40*/  IMAD.MOV.U32 R7, RZ, RZ, R22.reuse ;  /* 0x000000ffff077224 */ /* 0x101fe400078e0016 */
[----:B------:R-:W-:Y:S02]  /*0c50*/  IMAD.MOV.U32 R32, RZ, RZ, R22 ;  /* 0x000000ffff207224 */ /* 0x000fe400078e0016 */
[----:B------:R-:W-:Y:S01]  /*0c60*/  IMAD.MOV.U32 R33, RZ, RZ, R23 ;  /* 0x000000ffff217224 */ /* 0x000fe200078e0017 */
[----:B--2---:R-:W-:-:S13]  /*0c70*/  ISETP.NE.AND P1, PT, R31, R22, PT ;  /* 0x000000161f00720c */ /* 0x004fda0003f25270 */
[----:B------:R-:W-:Y:S05]  /*0c80*/  @!P1 BRA `(.L_x_25) ;  /* 0x0000000000309947 */ /* 0x000fea0003800000 */
[----:B------:R-:W-:Y:S01]  /*0c90*/  BSSY.RECONVERGENT B2, `(.L_x_26) ;  /* 0x0000009000027945 */ /* 0x000fe20003800200 */
[----:B------:R-:W-:-:S07]  /*0ca0*/  IMAD.MOV.U32 R7, RZ, RZ, R31 ;  /* 0x000000ffff077224 */ /* 0x000fce00078e001f */
.L_x_27:
        /* <DEDUP_REMOVED lines=8> */
.L_x_26:
[--C-:B------:R-:W-:Y:S01]  /*0d30*/  SHF.R.S32.HI R33, RZ, 0x1f, R32.reuse ;  /* 0x0000001fff217819 */ /* 0x100fe20000011420 */
[----:B------:R-:W-:-:S07]  /*0d40*/  IMAD.MOV.U32 R7, RZ, RZ, R32 ;  /* 0x000000ffff077224 */ /* 0x000fce00078e0020 */
.L_x_25:
[----:B------:R-:W-:Y:S05]  /*0d50*/  BSYNC.RECONVERGENT B1 ;  /* 0x0000000000017941 */ /* 0x000fea0003800200 */
.L_x_24:
[----:B------:R-:W2:Y:S01]  /*0d60*/  LDG.E R35, desc[UR6][R14.64+0x40] ;  /* 0x000040060e237981 */ /* 0x000ea2000c1e1900 */
[----:B------:R-:W-:Y:S01]  /*0d70*/  BSSY.RECONVERGENT B1, `(.L_x_28) ;  /* 0x0000011000017945 */ /* 0x000fe20003800200 */
[--C-:B------:R-:W-:Y:S02]  /*0d80*/  IMAD.MOV.U32 R36, RZ, RZ, R26.reuse ;  /* 0x000000ffff247224 */ /* 0x100fe400078e001a */
[----:B------:R-:W-:Y:S02]  /*0d90*/  IMAD.MOV.U32 R30, RZ, RZ, R26 ;  /* 0x000000ffff1e7224 */ /* 0x000fe400078e001a */
[----:B------:R-:W-:Y:S01]  /*0da0*/  IMAD.MOV.U32 R31, RZ, RZ, R27 ;  /* 0x000000ffff1f7224 */ /* 0x000fe200078e001b */
[----:B--2---:R-:W-:-:S13]  /*0db0*/  ISETP.NE.AND P1, PT, R35, R26, PT ;  /* 0x0000001a2300720c */ /* 0x004fda0003f25270 */
[----:B------:R-:W-:Y:S05]  /*0dc0*/  @!P1 BRA `(.L_x_29) ;  /* 0x00000000002c9947 */ /* 0x000fea0003800000 */
[----:B------:R-:W-:Y:S01]  /*0dd0*/  BSSY.RECONVERGENT B2, `(.L_x_30) ;  /* 0x0000008000027945 */ /* 0x000fe20003800200 */
.L_x_31:
[----:B------:R-:W0:Y:S02]  /*0de0*/  LDC.64 R30, c[0x0][0x388] ;  /* 0x0000e200ff1e7b82 */ /* 0x000e240000000a00 */
[----:B0-----:R-:W-:-:S06]  /*0df0*/  IMAD.WIDE R30, R35, 0x4, R30 ;  /* 0x00000004231e7825 */ /* 0x001fcc00078e021e */
[----:B------:R-:W2:Y:S01]  /*0e00*/  LDG.E R30, desc[UR6][R30.64] ;  /* 0x000000061e1e7981 */ /* 0x000ea2000c1e1900 */
[----:B------:R-:W-:Y:S01]  /*0e10*/  IMAD.MOV.U32 R36, RZ, RZ, R35 ;  /* 0x000000ffff247224 */ /* 0x000fe200078e0023 */
[----:B--2---:R-:W-:Y:S02]  /*0e20*/  ISETP.NE.AND P1, PT, R30, R35, PT ;  /* 0x000000231e00720c */ /* 0x004fe40003f25270 */
[----:B------:R-:W-:-:S11]  /*0e30*/  MOV R35, R30 ;  /* 0x0000001e00237202 */ /* 0x000fd60000000f00 */
[----:B------:R-:W-:Y:S05]  /*0e40*/  @P1 BRA `(.L_x_31) ;  /* 0xfffffffc00e41947 */ /* 0x000fea000383ffff */
[----:B------:R-:W-:Y:S05]  /*0e50*/  BSYNC.RECONVERGENT B2 ;  /* 0x0000000000027941 */ /* 0x000fea0003800200 */
.L_x_30:
[--C-:B------:R-:W-:Y:S01]  /*0e60*/  SHF.R.S32.HI R31, RZ, 0x1f, R36.reuse ;  /* 0x0000001fff1f7819 */ /* 0x100fe20000011424 */
[----:B------:R-:W-:-:S07]  /*0e70*/  IMAD.MOV.U32 R30, RZ, RZ, R36 ;  /* 0x000000ffff1e7224 */ /* 0x000fce00078e0024 */
.L_x_29:
[----:B------:R-:W-:Y:S05]  /*0e80*/  BSYNC.RECONVERGENT B1 ;  /* 0x0000000000017941 */ /* 0x000fea0003800200 */
.L_x_28:
        /* <DEDUP_REMOVED lines=12> */
.L_x_32:
        /* <DEDUP_REMOVED lines=11> */
.L_x_23:
[----:B------:R-:W-:Y:S05]  /*1000*/  BSYNC.RECONVERGENT B0 ;  /* 0x0000000000007941 */ /* 0x000fea0003800200 */
.L_x_22:
[----:B------:R-:W-:Y:S01]  /*1010*/  LOP3.LUT P1, RZ, R3, UR8, RZ, 0xfc, !PT ;  /* 0x0000000803ff7c12 */ /* 0x000fe2000f82fcff */
[----:B------:R-:W-:-:S12]  /*1020*/  BSSY.RECONVERGENT B0, `(.L_x_33) ;  /* 0x0000040000007945 */ /* 0x000fd80003800200 */
[----:B------:R-:W-:Y:S05]  /*1030*/  @!P1 BRA `(.L_x_34) ;  /* 0x0000000000f89947 */ /* 0x000fea0003800000 */
[----:B-1-3--:R-:W3:Y:S01]  /*1040*/  LDG.E R31, desc[UR6][R20.64] ;  /* 0x00000006141f7981 */ /* 0x00aee2000c1e1900 */
[----:B------:R-:W-:Y:S01]  /*1050*/  BSSY.RECONVERGENT B1, `(.L_x_35) ;  /* 0x0000012000017945 */ /* 0x000fe20003800200 */
[--C-:B0-2---:R-:W-:Y:S02]  /*1060*/  IMAD.MOV.U32 R7, RZ, RZ, R16.reuse ;  /* 0x000000ffff077224 */ /* 0x105fe400078e0010 */
[----:B------:R-:W-:Y:S02]  /*1070*/  IMAD.MOV.U32 R32, RZ, RZ, R16 ;  /* 0x000000ffff207224 */ /* 0x000fe400078e0010 */
[----:B------:R-:W-:Y:S01]  /*1080*/  IMAD.MOV.U32 R33, RZ, RZ, R17 ;  /* 0x000000ffff217224 */ /* 0x000fe200078e0011 */
[----:B---3--:R-:W-:-:S13]  /*1090*/  ISETP.NE.AND P1, PT, R31, R16, PT ;  /* 0x000000101f00720c */ /* 0x008fda0003f25270 */
[----:B------:R-:W-:Y:S05]  /*10a0*/  @!P1 BRA `(.L_x_36) ;  /* 0x0000000000309947 */ /* 0x000fea0003800000 */
[----:B------:R-:W-:Y:S01]  /*10b0*/  BSSY.RECONVERGENT B2, `(.L_x_37) ;  /* 0x0000009000027945 */ /* 0x000fe20003800200 */
[----:B------:R-:W-:-:S07]  /*10c0*/  IMAD.MOV.U32 R7, RZ, RZ, R31 ;  /* 0x000000ffff077224 */ /* 0x000fce00078e001f */
.L_x_38:
        /* <DEDUP_REMOVED lines=8> */
.L_x_37:
[--C-:B------:R-:W-:Y:S01]  /*1150*/  SHF.R.S32.HI R33, RZ, 0x1f, R32.reuse ;  /* 0x0000001fff217819 */ /* 0x100fe20000011420 */
[----:B------:R-:W-:-:S07]  /*1160*/  IMAD.MOV.U32 R7, RZ, RZ, R32 ;  /* 0x000000ffff077224 */ /* 0x000fce00078e0020 */
.L_x_36:
[----:B------:R-:W-:Y:S05]  /*1170*/  BSYNC.RECONVERGENT B1 ;  /* 0x0000000000017941 */ /* 0x000fea0003800200 */
.L_x_35:
[----:B------:R-:W2:Y:S01]  /*1180*/  LDG.E R35, desc[UR6][R10.64+-0x4] ;  /* 0xfffffc060a237981 */ /* 0x000ea2000c1e1900 */
[----:B------:R-:W-:Y:S01]  /*1190*/  BSSY.RECONVERGENT B1, `(.L_x_39) ;  /* 0x0000011000017945 */ /* 0x000fe20003800200 */
[----:B------:R-:W-:Y:S01]  /*11a0*/  IMAD.MOV.U32 R36, RZ, RZ, R24 ;  /* 0x000000ffff247224 */ /* 0x000fe200078e0018 */
[-C--:B------:R-:W-:Y:S01]  /*11b0*/  MOV R30, R24.reuse ;  /* 0x00000018001e7202 */ /* 0x080fe20000000f00 */
[----:B------:R-:W-:Y:S01]  /*11c0*/  IMAD.MOV.U32 R31, RZ, RZ, R25 ;  /* 0x000000ffff1f7224 */ /* 0x000fe200078e0019 */
[----:B--2---:R-:W-:-:S13]  /*11d0*/  ISETP.NE.AND P1, PT, R35, R24, PT ;  /* 0x000000182300720c */ /* 0x004fda0003f25270 */
[----:B------:R-:W-:Y:S05]  /*11e0*/  @!P1 BRA `(.L_x_40) ;  /* 0x00000000002c9947 */ /* 0x000fea0003800000 */
[----:B------:R-:W-:Y:S01]  /*11f0*/  BSSY.RECONVERGENT B2, `(.L_x_41) ;  /* 0x0000008000027945 */ /* 0x000fe20003800200 */
.L_x_42:
        /* <DEDUP_REMOVED lines=8> */
.L_x_41:
[--C-:B------:R-:W-:Y:S01]  /*1280*/  SHF.R.S32.HI R31, RZ, 0x1f, R36.reuse ;  /* 0x0000001fff1f7819 */ /* 0x100fe20000011424 */
[----:B------:R-:W-:-:S07]  /*1290*/  IMAD.MOV.U32 R30, RZ, RZ, R36 ;  /* 0x000000ffff1e7224 */ /* 0x000fce00078e0024 */
.L_x_40:
[----:B------:R-:W-:Y:S05]  /*12a0*/  BSYNC.RECONVERGENT B1 ;  /* 0x0000000000017941 */ /* 0x000fea0003800200 */
.L_x_39:
        /* <DEDUP_REMOVED lines=12> */
.L_x_43:
[----:B------:R-:W-:-:S13]  /*1370*/  ISETP.GE.AND P1, PT, R36, R7, PT ;  /* 0x000000072400720c */ /* 0x000fda0003f26270 */
        /* <DEDUP_REMOVED lines=9> */
[----:B------:R0:W-:Y:S03]  /*1410*/  STS [UR4], R7 ;  /* 0x00000007ff007988 */ /* 0x0001e60008000804 */
.L_x_34:
[----:B------:R-:W-:Y:S05]  /*1420*/  BSYNC.RECONVERGENT B0 ;  /* 0x0000000000007941 */ /* 0x000fea0003800200 */
.L_x_33:
[----:B01-3--:R-:W3:Y:S01]  /*1430*/  LDG.E R31, desc[UR6][R20.64] ;  /* 0x00000006141f7981 */ /* 0x00bee2000c1e1900 */
[----:B------:R-:W-:Y:S01]  /*1440*/  BSSY.RECONVERGENT B0, `(.L_x_44) ;  /* 0x0000012000007945 */ /* 0x000fe20003800200 */
[--C-:B--2-4-:R-:W-:Y:S02]  /*1450*/  IMAD.MOV.U32 R7, RZ, RZ, R16.reuse ;  /* 0x000000ffff077224 */ /* 0x114fe400078e0010 */
[----:B------:R-:W-:Y:S02]  /*1460*/  IMAD.MOV.U32 R32, RZ, RZ, R16 ;  /* 0x000000ffff207224 */ /* 0x000fe400078e0010 */
[----:B------:R-:W-:Y:S01]  /*1470*/  IMAD.MOV.U32 R33, RZ, RZ, R17 ;  /* 0x000000ffff217224 */ /* 0x000fe200078e0011 */
[----:B---3--:R-:W-:-:S13]  /*1480*/  ISETP.NE.AND P1, PT, R31, R16, PT ;  /* 0x000000101f00720c */ /* 0x008fda0003f25270 */
[----:B------:R-:W-:Y:S05]  /*1490*/  @!P1 BRA `(.L_x_45) ;  /* 0x0000000000309947 */ /* 0x000fea0003800000 */
[----:B------:R-:W-:Y:S01]  /*14a0*/  BSSY.RECONVERGENT B1, `(.L_x_46) ;  /* 0x0000009000017945 */ /* 0x000fe20003800200 */
[----:B------:R-:W-:-:S07]  /*14b0*/  IMAD.MOV.U32 R7, RZ, RZ, R31 ;  /* 0x000000ffff077224 */ /* 0x000fce00078e001f */
.L_x_47:
        /* <DEDUP_REMOVED lines=8> */
.L_x_46:
[--C-:B------:R-:W-:Y:S01]  /*1540*/  SHF.R.S32.HI R33, RZ, 0x1f, R32.reuse ;  /* 0x0000001fff217819 */ /* 0x100fe20000011420 */
[----:B------:R-:W-:-:S07]  /*1550*/  IMAD.MOV.U32 R7, RZ, RZ, R32 ;  /* 0x000000ffff077224 */ /* 0x000fce00078e0020 */
.L_x_45:
[----:B------:R-:W-:Y:S05]  /*1560*/  BSYNC.RECONVERGENT B0 ;  /* 0x0000000000007941 */ /* 0x000fea0003800200 */
.L_x_44:
        /* <DEDUP_REMOVED lines=8> */
.L_x_51:
        /* <DEDUP_REMOVED lines=8> */
.L_x_50:
[--C-:B------:R-:W-:Y:S01]  /*1670*/  SHF.R.S32.HI R31, RZ, 0x1f, R36.reuse ;  /* 0x0000001fff1f7819 */ /* 0x100fe20000011424 */
[----:B------:R-:W-:-:S07]  /*1680*/  IMAD.MOV.U32 R30, RZ, RZ, R36 ;  /* 0x000000ffff1e7224 */ /* 0x000fce00078e0024 */
.L_x_49:
[----:B------:R-:W-:Y:S05]  /*1690*/  BSYNC.RECONVERGENT B0 ;  /* 0x0000000000007941 */ /* 0x000fea0003800200 */
.L_x_48:
[----:B------:R-:W-:Y:S01]  /*16a0*/  ISETP.GE.AND P1, PT, R7, R36, PT ;  /* 0x000000240700720c */ /* 0x000fe20003f26270 */
[----:B------:R-:W-:-:S12]  /*16b0*/  BSSY.RECONVERGENT B0, `(.L_x_52) ;  /* 0x0000017000007945 */ /* 0x000fd80003800200 */
        /* <DEDUP_REMOVED lines=11> */
.L_x_53:
        /* <DEDUP_REMOVED lines=11> */
.L_x_54:
[----:B------:R-:W-:Y:S05]  /*1820*/  BSYNC.RECONVERGENT B0 ;  /* 0x0000000000007941 */ /* 0x000fea0003800200 */
.L_x_52:
[----:B------:R-:W2:Y:S01]  /*1830*/  LDCU UR4, c[0x0][0x390] ;  /* 0x00007200ff0477ac */ /* 0x000ea20008000800 */
[----:B------:R-:W-:Y:S01]  /*1840*/  BSSY.RECONVERGENT B0, `(.L_x_55) ;  /* 0x0000040000007945 */ /* 0x000fe20003800200 */
[----:B--2---:R-:W-:-:S13]  /*1850*/  ISETP.NE.AND P1, PT, R4, UR4, PT ;  /* 0x0000000404007c0c */ /* 0x004fda000bf25270 */
[----:B------:R-:W-:Y:S05]  /*1860*/  @!P1 BRA `(.L_x_56) ;  /* 0x0000000000f49947 */ /* 0x000fea0003800000 */
[----:B-1----:R-:W2:Y:S01]  /*1870*/  LDG.E R33, desc[UR6][R20.64] ;  /* 0x0000000614217981 */ /* 0x002ea2000c1e1900 */
[----:B------:R-:W-:Y:S01]  /*1880*/  BSSY.RECONVERGENT B1, `(.L_x_57) ;  /* 0x0000011000017945 */ /* 0x000fe20003800200 */
[--C-:B0-----:R-:W-:Y:S01]  /*1890*/  IMAD.MOV.U32 R7, RZ, RZ, R16.reuse ;  /* 0x000000ffff077224 */ /* 0x101fe200078e0010 */
[----:B------:R-:W-:Y:S01]  /*18a0*/  MOV R31, R17 ;  /* 0x00000011001f7202 */ /* 0x000fe20000000f00 */
[----:B------:R-:W-:Y:S01]  /*18b0*/  IMAD.MOV.U32 R30, RZ, RZ, R16 ;  /* 0x000000ffff1e7224 */ /* 0x000fe200078e0010 */
[----:B--2---:R-:W-:-:S13]  /*18c0*/  ISETP.NE.AND P1, PT, R33, R16, PT ;  /* 0x000000102100720c */ /* 0x004fda0003f25270 */
[----:B------:R-:W-:Y:S05]  /*18d0*/  @!P1 BRA `(.L_x_58) ;  /* 0x00000000002c9947 */ /* 0x000fea0003800000 */
[----:B------:R-:W-:Y:S01]  /*18e0*/  BSSY.RECONVERGENT B2, `(.L_x_59) ;  /* 0x0000008000027945 */ /* 0x000fe20003800200 */
.L_x_60:
        /* <DEDUP_REMOVED lines=8> */
.L_x_59:
[--C-:B------:R-:W-:Y:S01]  /*1970*/  SHF.R.S32.HI R31, RZ, 0x1f, R7.reuse ;  /* 0x0000001fff1f7819 */ /* 0x100fe20000011407 */
[----:B------:R-:W-:-:S07]  /*1980*/  IMAD.MOV.U32 R30, RZ, RZ, R7 ;  /* 0x000000ffff1e7224 */ /* 0x000fce00078e0007 */
.L_x_58:
[----:B------:R-:W-:Y:S05]  /*1990*/  BSYNC.RECONVERGENT B1 ;  /* 0x0000000000017941 */ /* 0x000fea0003800200 */
.L_x_57:
        /* <DEDUP_REMOVED lines=8> */
.L_x_64:
        /* <DEDUP_REMOVED lines=8> */
.L_x_63:
[--C-:B------:R-:W-:Y:S01]  /*1aa0*/  SHF.R.S32.HI R33, RZ, 0x1f, R36.reuse ;  /* 0x0000001fff217819 */ /* 0x100fe20000011424 */
[----:B------:R-:W-:-:S07]  /*1ab0*/  IMAD.MOV.U32 R32, RZ, RZ, R36 ;  /* 0x000000ffff207224 */ /* 0x000fce00078e0024 */
.L_x_62:
[----:B------:R-:W-:Y:S05]  /*1ac0*/  BSYNC.RECONVERGENT B1 ;  /* 0x0000000000017941 */ /* 0x000fea0003800200 */
.L_x_61:
        /* <DEDUP_REMOVED lines=12> */
.L_x_65:
        /* <DEDUP_REMOVED lines=11> */
.L_x_56:
[----:B------:R-:W-:Y:S05]  /*1c40*/  BSYNC.RECONVERGENT B0 ;  /* 0x0000000000007941 */ /* 0x000fea0003800200 */
.L_x_55:
[----:B------:R-:W4:Y:S08]  /*1c50*/  S2UR UR5, SR_CgaCtaId ;  /* 0x00000000000579c3 */ /* 0x000f300000008800 */
[----:B------:R-:W-:Y:S06]  /*1c60*/  BAR.SYNC.DEFER_BLOCKING 0x0 ;  /* 0x0000000000007b1d */ /* 0x000fec0000010000 */
[----:B------:R-:W-:-:S02]  /*1c70*/  UMOV UR4, 0x400 ;  /* 0x0000040000047882 */ /* 0x000fc40000000000 */
[----:B----4-:R-:W-:-:S09]  /*1c80*/  ULEA UR4, UR5, UR4, 0x18 ;  /* 0x0000000405047291 */ /* 0x010fd2000f8ec0ff */
[----:B0123--:R-:W0:Y:S02]  /*1c90*/  LDS R7, [UR4] ;  /* 0x00000004ff077984 */ /* 0x00fe240008000800 */
[----:B0-----:R-:W-:-:S13]  /*1ca0*/  ISETP.NE.AND P1, PT, R7, RZ, PT ;  /* 0x000000ff0700720c */ /* 0x001fda0003f25270 */
[----:B------:R-:W-:Y:S05]  /*1cb0*/  @!P1 EXIT ;  /* 0x000000000000994d */ /* 0x000fea0003800000 */
[----:B------:R-:W-:Y:S06]  /*1cc0*/  BAR.SYNC.DEFER_BLOCKING 0x0 ;  /* 0x0000000000007b1d */ /* 0x000fec0000010000 */
[----:B------:R-:W-:Y:S05]  /*1cd0*/  BRA `(.L_x_66) ;  /* 0xffffffe400a47947 */ /* 0x000fea000383ffff */
.L_x_67:
[----:B------:R-:W-:-:S00]  /*1ce0*/  BRA `(.L_x_67) ;  /* 0xfffffffc00fc7947 */ /* 0x000fc0000383ffff */
[----:B------:R-:W-:-:S00]  /*1cf0*/  NOP ;  /* 0x0000000000007918 */ /* 0x000fc00000000000 */
        /* <DEDUP_REMOVED lines=8> */
.L_x_68:


//--------------------- .nv.shared._Z10mergeTilesPKiPiii --------------------------
	.section	.nv.shared._Z10mergeTilesPKiPiii,"aw",@nobits
	.sectionflags	@""
	.align	4
.nv.shared._Z10mergeTilesPKiPiii:
	.zero		1028


//--------------------- .nv.shared.reserved.0     --------------------------
	.section	.nv.shared.reserved.0,"aw",@nobits
	.weak		__nv_reservedSMEM_offset_0_alias
	.size		__nv_reservedSMEM_offset_0_alias, 0, 64
	.other		__nv_reservedSMEM_offset_0_alias,@"STO_CUDA_RESERVED_SHARED STV_DEFAULT"
__nv_reservedSMEM_offset_0_alias:
	.zero		0
	.zero		64


//--------------------- .nv.constant0._Z10mergeTilesPKiPiii --------------------------
	.section	.nv.constant0._Z10mergeTilesPKiPiii,"a",@progbits
	.sectionflags	@""
	.align	4
.nv.constant0._Z10mergeTilesPKiPiii:
	.zero		920


//--------------------- SYMBOLS --------------------------

	.type		.nv.reservedSmem.offset0,@object
	.size		.nv.reservedSmem.offset0,0x4
	.type		.nv.reservedSmem.cap,@object
	.size		.nv.reservedSmem.cap,0x4
